//
// Generated by NVIDIA NVVM Compiler
//
// Compiler Build ID: CL-36424714
// Cuda compilation tools, release 13.0, V13.0.88
// Based on NVVM 20.0.0
//

.version 9.0
.target sm_100
.address_size 64

	// .globl	_Z23optimizedMatrixMultiplyPfS_S_i

.visible .entry _Z23optimizedMatrixMultiplyPfS_S_i(
	.param .u64 .ptr .align 1 _Z23optimizedMatrixMultiplyPfS_S_i_param_0,
	.param .u64 .ptr .align 1 _Z23optimizedMatrixMultiplyPfS_S_i_param_1,
	.param .u64 .ptr .align 1 _Z23optimizedMatrixMultiplyPfS_S_i_param_2,
	.param .u32 _Z23optimizedMatrixMultiplyPfS_S_i_param_3
)
{


	ret;

}
	// .globl	_Z19naiveMatrixMultiplyPfS_S_i
.visible .entry _Z19naiveMatrixMultiplyPfS_S_i(
	.param .u64 .ptr .align 1 _Z19naiveMatrixMultiplyPfS_S_i_param_0,
	.param .u64 .ptr .align 1 _Z19naiveMatrixMultiplyPfS_S_i_param_1,
	.param .u64 .ptr .align 1 _Z19naiveMatrixMultiplyPfS_S_i_param_2,
	.param .u32 _Z19naiveMatrixMultiplyPfS_S_i_param_3
)
{
	.reg .pred 	%p<10>;
	.reg .b32 	%r<40>;
	.reg .b32 	%f<67>;
	.reg .b64 	%rd<67>;

	ld.param.u64 	%rd14, [_Z19naiveMatrixMultiplyPfS_S_i_param_0];
	ld.param.u64 	%rd15, [_Z19naiveMatrixMultiplyPfS_S_i_param_1];
	ld.param.u32 	%r18, [_Z19naiveMatrixMultiplyPfS_S_i_param_3];
	cvta.to.global.u64 	%rd1, %rd15;
	cvta.to.global.u64 	%rd2, %rd14;
	mov.u32 	%r19, %ctaid.y;
	mov.u32 	%r20, %ntid.y;
	mov.u32 	%r21, %tid.y;
	mad.lo.s32 	%r1, %r19, %r20, %r21;
	mov.u32 	%r22, %ctaid.x;
	mov.u32 	%r23, %ntid.x;
	mov.u32 	%r24, %tid.x;
	mad.lo.s32 	%r2, %r22, %r23, %r24;
	max.s32 	%r25, %r1, %r2;
	setp.ge.s32 	%p1, %r25, %r18;
	@%p1 bra 	$L__BB1_13;
	mul.lo.s32 	%r3, %r18, %r1;
	and.b32  	%r4, %r18, 7;
	setp.lt.u32 	%p2, %r18, 8;
	mov.f32 	%f66, 0f00000000;
	mov.b32 	%r38, 0;
	@%p2 bra 	$L__BB1_4;
	and.b32  	%r38, %r18, 2147483640;
	neg.s32 	%r36, %r38;
	mul.wide.s32 	%rd16, %r18, 4;
	add.s64 	%rd3, %rd1, %rd16;
	shl.b32 	%r7, %r18, 3;
	mul.wide.s32 	%rd17, %r18, 8;
	add.s64 	%rd4, %rd1, %rd17;
	mul.wide.s32 	%rd18, %r18, 12;
	add.s64 	%rd5, %rd1, %rd18;
	mul.wide.s32 	%rd19, %r18, 16;
	add.s64 	%rd6, %rd1, %rd19;
	mul.wide.s32 	%rd20, %r18, 20;
	add.s64 	%rd7, %rd1, %rd20;
	mul.wide.s32 	%rd21, %r18, 24;
	add.s64 	%rd8, %rd1, %rd21;
	mul.wide.s32 	%rd22, %r18, 28;
	add.s64 	%rd9, %rd1, %rd22;
	mul.wide.u32 	%rd23, %r3, 4;
	add.s64 	%rd24, %rd23, %rd2;
	add.s64 	%rd66, %rd24, 16;
	mov.f32 	%f66, 0f00000000;
	mov.u32 	%r35, %r2;
$L__BB1_3:
	.pragma "nounroll";
	mul.wide.s32 	%rd25, %r35, 4;
	add.s64 	%rd26, %rd3, %rd25;
	add.s64 	%rd27, %rd4, %rd25;
	add.s64 	%rd28, %rd5, %rd25;
	add.s64 	%rd29, %rd6, %rd25;
	add.s64 	%rd30, %rd7, %rd25;
	add.s64 	%rd31, %rd8, %rd25;
	add.s64 	%rd32, %rd9, %rd25;
	add.s64 	%rd33, %rd1, %rd25;
	ld.global.f32 	%f16, [%rd66+-16];
	ld.global.f32 	%f17, [%rd33];
	fma.rn.f32 	%f18, %f16, %f17, %f66;
	ld.global.f32 	%f19, [%rd66+-12];
	ld.global.f32 	%f20, [%rd26];
	fma.rn.f32 	%f21, %f19, %f20, %f18;
	ld.global.f32 	%f22, [%rd66+-8];
	ld.global.f32 	%f23, [%rd27];
	fma.rn.f32 	%f24, %f22, %f23, %f21;
	ld.global.f32 	%f25, [%rd66+-4];
	ld.global.f32 	%f26, [%rd28];
	fma.rn.f32 	%f27, %f25, %f26, %f24;
	ld.global.f32 	%f28, [%rd66];
	ld.global.f32 	%f29, [%rd29];
	fma.rn.f32 	%f30, %f28, %f29, %f27;
	ld.global.f32 	%f31, [%rd66+4];
	ld.global.f32 	%f32, [%rd30];
	fma.rn.f32 	%f33, %f31, %f32, %f30;
	ld.global.f32 	%f34, [%rd66+8];
	ld.global.f32 	%f35, [%rd31];
	fma.rn.f32 	%f36, %f34, %f35, %f33;
	ld.global.f32 	%f37, [%rd66+12];
	ld.global.f32 	%f38, [%rd32];
	fma.rn.f32 	%f66, %f37, %f38, %f36;
	add.s32 	%r36, %r36, 8;
	add.s32 	%r35, %r35, %r7;
	add.s64 	%rd66, %rd66, 32;
	setp.ne.s32 	%p3, %r36, 0;
	@%p3 bra 	$L__BB1_3;
$L__BB1_4:
	setp.eq.s32 	%p4, %r4, 0;
	@%p4 bra 	$L__BB1_12;
	and.b32  	%r13, %r18, 3;
	setp.lt.u32 	%p5, %r4, 4;
	@%p5 bra 	$L__BB1_7;
	add.s32 	%r27, %r38, %r3;
	mul.wide.u32 	%rd34, %r27, 4;
	add.s64 	%rd35, %rd2, %rd34;
	ld.global.f32 	%f40, [%rd35];
	mad.lo.s32 	%r28, %r38, %r18, %r2;
	mul.wide.s32 	%rd36, %r28, 4;
	add.s64 	%rd37, %rd1, %rd36;
	ld.global.f32 	%f41, [%rd37];
	fma.rn.f32 	%f42, %f40, %f41, %f66;
	cvt.u64.u32 	%rd38, %r3;
	cvt.u64.u32 	%rd39, %r38;
	add.s64 	%rd40, %rd39, %rd38;
	shl.b64 	%rd41, %rd40, 2;
	add.s64 	%rd42, %rd2, %rd41;
	ld.global.f32 	%f43, [%rd42+4];
	mul.wide.s32 	%rd43, %r18, 4;
	add.s64 	%rd44, %rd37, %rd43;
	ld.global.f32 	%f44, [%rd44];
	fma.rn.f32 	%f45, %f43, %f44, %f42;
	ld.global.f32 	%f46, [%rd42+8];
	add.s64 	%rd45, %rd44, %rd43;
	ld.global.f32 	%f47, [%rd45];
	fma.rn.f32 	%f48, %f46, %f47, %f45;
	ld.global.f32 	%f49, [%rd42+12];
	add.s64 	%rd46, %rd45, %rd43;
	ld.global.f32 	%f50, [%rd46];
	fma.rn.f32 	%f66, %f49, %f50, %f48;
	add.s32 	%r38, %r38, 4;
$L__BB1_7:
	setp.eq.s32 	%p6, %r13, 0;
	@%p6 bra 	$L__BB1_12;
	setp.eq.s32 	%p7, %r13, 1;
	@%p7 bra 	$L__BB1_10;
	add.s32 	%r29, %r38, %r3;
	mul.wide.u32 	%rd47, %r29, 4;
	add.s64 	%rd48, %rd2, %rd47;
	ld.global.f32 	%f52, [%rd48];
	mad.lo.s32 	%r30, %r38, %r18, %r2;
	mul.wide.s32 	%rd49, %r30, 4;
	add.s64 	%rd50, %rd1, %rd49;
	ld.global.f32 	%f53, [%rd50];
	fma.rn.f32 	%f54, %f52, %f53, %f66;
	cvt.u64.u32 	%rd51, %r3;
	cvt.u64.u32 	%rd52, %r38;
	add.s64 	%rd53, %rd52, %rd51;
	shl.b64 	%rd54, %rd53, 2;
	add.s64 	%rd55, %rd2, %rd54;
	ld.global.f32 	%f55, [%rd55+4];
	mul.wide.s32 	%rd56, %r18, 4;
	add.s64 	%rd57, %rd50, %rd56;
	ld.global.f32 	%f56, [%rd57];
	fma.rn.f32 	%f66, %f55, %f56, %f54;
	add.s32 	%r38, %r38, 2;
$L__BB1_10:
	and.b32  	%r31, %r18, 1;
	setp.eq.b32 	%p8, %r31, 1;
	not.pred 	%p9, %p8;
	@%p9 bra 	$L__BB1_12;
	add.s32 	%r32, %r38, %r3;
	mul.wide.u32 	%rd58, %r32, 4;
	add.s64 	%rd59, %rd2, %rd58;
	ld.global.f32 	%f57, [%rd59];
	mad.lo.s32 	%r33, %r38, %r18, %r2;
	mul.wide.s32 	%rd60, %r33, 4;
	add.s64 	%rd61, %rd1, %rd60;
	ld.global.f32 	%f58, [%rd61];
	fma.rn.f32 	%f66, %f57, %f58, %f66;
$L__BB1_12:
	ld.param.u64 	%rd65, [_Z19naiveMatrixMultiplyPfS_S_i_param_2];
	add.s32 	%r34, %r3, %r2;
	cvta.to.global.u64 	%rd62, %rd65;
	mul.wide.s32 	%rd63, %r34, 4;
	add.s64 	%rd64, %rd62, %rd63;
	st.global.f32 	[%rd64], %f66;
$L__BB1_13:
	ret;

}


// ===== COMPILED SASS (sm_100) =====

	.target	sm_100

	.elftype	@"ET_EXEC"


//--------------------- .note.nv.tkinfo           --------------------------
	.section	.note.nv.tkinfo,"",@"SHT_NOTE"
	.sectionflags	@"SHF_NOTE_NV_TKINFO"
	.tkinfo
        /*0018*/ 	.word	0x00000002
        /*0030*/ 	.string	""
        /*0030*/ 	.string	"ptxas"
        /*0030*/ 	.string	"Cuda compilation tools, release 13.0, V13.0.88"
        /*0030*/ 	.string	"Build cuda_13.0.r13.0/compiler.36424714_0"
        /*0030*/ 	.string	"-arch sm_100 -m 64 "



//--------------------- .note.nv.cuinfo           --------------------------
	.section	.note.nv.cuinfo,"",@"SHT_NOTE"
	.sectionflags	@"SHF_NOTE_NV_CUINFO"
        /*0018*/ 	.short	0x0002
        /*001a*/ 	.short	0x0064
        /*001c*/ 	.short	0x0082
	.zero		2


//--------------------- .nv.info                  --------------------------
	.section	.nv.info,"",@"SHT_CUDA_INFO"
	.align	4


	//----- nvinfo : EIATTR_REGCOUNT
	.align		4
        /*0000*/ 	.byte	0x04, 0x2f
        /*0002*/ 	.short	(.L_1 - .L_0)
	.align		4
.L_0:
        /*0004*/ 	.word	index@(_Z23optimizedMatrixMultiplyPfS_S_i)
        /*0008*/ 	.word	0x00000004


	//----- nvinfo : EIATTR_FRAME_SIZE
	.align		4
.L_1:
        /*000c*/ 	.byte	0x04, 0x11
        /*000e*/ 	.short	(.L_3 - .L_2)
	.align		4
.L_2:
        /*0010*/ 	.word	index@(_Z23optimizedMatrixMultiplyPfS_S_i)
        /*0014*/ 	.word	0x00000000


	//----- nvinfo : EIATTR_REGCOUNT
	.align		4
.L_3:
        /*0018*/ 	.byte	0x04, 0x2f
        /*001a*/ 	.short	(.L_5 - .L_4)
	.align		4
.L_4:
        /*001c*/ 	.word	index@(_Z19naiveMatrixMultiplyPfS_S_i)
        /*0020*/ 	.word	0x0000001e


	//----- nvinfo : EIATTR_FRAME_SIZE
	.align		4
.L_5:
        /*0024*/ 	.byte	0x04, 0x11
        /*0026*/ 	.short	(.L_7 - .L_6)
	.align		4
.L_6:
        /*0028*/ 	.word	index@(_Z19naiveMatrixMultiplyPfS_S_i)
        /*002c*/ 	.word	0x00000000


	//----- nvinfo : EIATTR_MIN_STACK_SIZE
	.align		4
.L_7:
        /*0030*/ 	.byte	0x04, 0x12
        /*0032*/ 	.short	(.L_9 - .L_8)
	.align		4
.L_8:
        /*0034*/ 	.word	index@(_Z19naiveMatrixMultiplyPfS_S_i)
        /*0038*/ 	.word	0x00000000


	//----- nvinfo : EIATTR_MIN_STACK_SIZE
	.align		4
.L_9:
        /*003c*/ 	.byte	0x04, 0x12
        /*003e*/ 	.short	(.L_11 - .L_10)
	.align		4
.L_10:
        /*0040*/ 	.word	index@(_Z23optimizedMatrixMultiplyPfS_S_i)
        /*0044*/ 	.word	0x00000000
.L_11:


//--------------------- .nv.compat                --------------------------
	.section	.nv.compat,"",@"SHT_CUDA_COMPAT_INFO"
	.align	4
        /*0000*/ 	.byte	0x02, 0x09, 0x00, 0x00, 0x02, 0x02, 0x01, 0x00, 0x02, 0x05, 0x05, 0x00, 0x03, 0x07, 0x01, 0x01
        /*0010*/ 	.byte	0x02, 0x03, 0x00, 0x00, 0x02, 0x06, 0x01, 0x00, 0x04, 0x0b, 0x08, 0x00, 0x09, 0x00, 0x00, 0x00
        /*0020*/ 	.byte	0x00, 0x00, 0x00, 0x00


//--------------------- .nv.info._Z19naiveMatrixMultiplyPfS_S_i --------------------------
	.section	.nv.info._Z19naiveMatrixMultiplyPfS_S_i,"",@"SHT_CUDA_INFO"
	.sectionflags	@""
	.align	4


	//----- nvinfo : EIATTR_CUDA_API_VERSION
	.align		4
        /*0000*/ 	.byte	0x04, 0x37
        /*0002*/ 	.short	(.L_13 - .L_12)
.L_12:
        /*0004*/ 	.word	0x00000082


	//----- nvinfo : EIATTR_KPARAM_INFO
	.align		4
.L_13:
        /*0008*/ 	.byte	0x04, 0x17
        /*000a*/ 	.short	(.L_15 - .L_14)
.L_14:
        /*000c*/ 	.word	0x00000000
        /*0010*/ 	.short	0x0003
        /*0012*/ 	.short	0x0018
        /*0014*/ 	.byte	0x00, 0xf0, 0x11, 0x00


	//----- nvinfo : EIATTR_KPARAM_INFO
	.align		4
.L_15:
        /*0018*/ 	.byte	0x04, 0x17
        /*001a*/ 	.short	(.L_17 - .L_16)
.L_16:
        /*001c*/ 	.word	0x00000000
        /*0020*/ 	.short	0x0002
        /*0022*/ 	.short	0x0010
        /*0024*/ 	.byte	0x00, 0xf5, 0x21, 0x00


	//----- nvinfo : EIATTR_KPARAM_INFO
	.align		4
.L_17:
        /*0028*/ 	.byte	0x04, 0x17
        /*002a*/ 	.short	(.L_19 - .L_18)
.L_18:
        /*002c*/ 	.word	0x00000000
        /*0030*/ 	.short	0x0001
        /*0032*/ 	.short	0x0008
        /*0034*/ 	.byte	0x00, 0xf5, 0x21, 0x00


	//----- nvinfo : EIATTR_KPARAM_INFO
	.align		4
.L_19:
        /*0038*/ 	.byte	0x04, 0x17
        /*003a*/ 	.short	(.L_21 - .L_20)
.L_20:
        /*003c*/ 	.word	0x00000000
        /*0040*/ 	.short	0x0000
        /*0042*/ 	.short	0x0000
        /*0044*/ 	.byte	0x00, 0xf5, 0x21, 0x00


	//----- nvinfo : EIATTR_SPARSE_MMA_MASK
	.align		4
.L_21:
        /*0048*/ 	.byte	0x03, 0x50
        /*004a*/ 	.short	0x0000


	//----- nvinfo : EIATTR_MAXREG_COUNT
	.align		4
        /*004c*/ 	.byte	0x03, 0x1b
        /*004e*/ 	.short	0x00ff


	//----- nvinfo : EIATTR_MERCURY_ISA_VERSION
	.align		4
        /*0050*/ 	.byte	0x03, 0x5f
        /*0052*/ 	.short	0x0101


	//----- nvinfo : EIATTR_VRC_CTA_INIT_COUNT
	.align		4
        /*0054*/ 	.byte	0x02, 0x4a
	.zero		1
	.zero		1


	//----- nvinfo : EIATTR_EXIT_INSTR_OFFSETS
	.align		4
        /*0058*/ 	.byte	0x04, 0x1c
        /*005a*/ 	.short	(.L_23 - .L_22)


	//   ....[0]....
.L_22:
        /*005c*/ 	.word	0x000000c0


	//   ....[1]....
        /*0060*/ 	.word	0x00000a90


	//----- nvinfo : EIATTR_CBANK_PARAM_SIZE
	.align		4
.L_23:
        /*0064*/ 	.byte	0x03, 0x19
        /*0066*/ 	.short	0x001c


	//----- nvinfo : EIATTR_PARAM_CBANK
	.align		4
        /*0068*/ 	.byte	0x04, 0x0a
        /*006a*/ 	.short	(.L_25 - .L_24)
	.align		4
.L_24:
        /*006c*/ 	.word	index@(.nv.constant0._Z19naiveMatrixMultiplyPfS_S_i)
        /*0070*/ 	.short	0x0380
        /*0072*/ 	.short	0x001c


	//----- nvinfo : EIATTR_SW_WAR
	.align		4
.L_25:
        /*0074*/ 	.byte	0x04, 0x36
        /*0076*/ 	.short	(.L_27 - .L_26)
.L_26:
        /*0078*/ 	.word	0x00000008
.L_27:


//--------------------- .nv.info._Z23optimizedMatrixMultiplyPfS_S_i --------------------------
	.section	.nv.info._Z23optimizedMatrixMultiplyPfS_S_i,"",@"SHT_CUDA_INFO"
	.sectionflags	@""
	.align	4


	//----- nvinfo : EIATTR_CUDA_API_VERSION
	.align		4
        /*0000*/ 	.byte	0x04, 0x37
        /*0002*/ 	.short	(.L_29 - .L_28)
.L_28:
        /*0004*/ 	.word	0x00000082


	//----- nvinfo : EIATTR_KPARAM_INFO
	.align		4
.L_29:
        /*0008*/ 	.byte	0x04, 0x17
        /*000a*/ 	.short	(.L_31 - .L_30)
.L_30:
        /*000c*/ 	.word	0x00000000
        /*0010*/ 	.short	0x0003
        /*0012*/ 	.short	0x0018
        /*0014*/ 	.byte	0x00, 0xf0, 0x11, 0x00


	//----- nvinfo : EIATTR_KPARAM_INFO
	.align		4
.L_31:
        /*0018*/ 	.byte	0x04, 0x17
        /*001a*/ 	.short	(.L_33 - .L_32)
.L_32:
        /*001c*/ 	.word	0x00000000
        /*0020*/ 	.short	0x0002
        /*0022*/ 	.short	0x0010
        /*0024*/ 	.byte	0x00, 0xf5, 0x21, 0x00


	//----- nvinfo : EIATTR_KPARAM_INFO
	.align		4
.L_33:
        /*0028*/ 	.byte	0x04, 0x17
        /*002a*/ 	.short	(.L_35 - .L_34)
.L_34:
        /*002c*/ 	.word	0x00000000
        /*0030*/ 	.short	0x0001
        /*0032*/ 	.short	0x0008
        /*0034*/ 	.byte	0x00, 0xf5, 0x21, 0x00


	//----- nvinfo : EIATTR_KPARAM_INFO
	.align		4
.L_35:
        /*0038*/ 	.byte	0x04, 0x17
        /*003a*/ 	.short	(.L_37 - .L_36)
.L_36:
        /*003c*/ 	.word	0x00000000
        /*0040*/ 	.short	0x0000
        /*0042*/ 	.short	0x0000
        /*0044*/ 	.byte	0x00, 0xf5, 0x21, 0x00


	//----- nvinfo : EIATTR_SPARSE_MMA_MASK
	.align		4
.L_37:
        /*0048*/ 	.byte	0x03, 0x50
        /*004a*/ 	.short	0x0000


	//----- nvinfo : EIATTR_MAXREG_COUNT
	.align		4
        /*004c*/ 	.byte	0x03, 0x1b
        /*004e*/ 	.short	0x00ff


	//----- nvinfo : EIATTR_MERCURY_ISA_VERSION
	.align		4
        /*0050*/ 	.byte	0x03, 0x5f
        /*0052*/ 	.short	0x0101


	//----- nvinfo : EIATTR_VRC_CTA_INIT_COUNT
	.align		4
        /*0054*/ 	.byte	0x02, 0x4a
	.zero		1
	.zero		1


	//----- nvinfo : EIATTR_EXIT_INSTR_OFFSETS
	.align		4
        /*0058*/ 	.byte	0x04, 0x1c
        /*005a*/ 	.short	(.L_39 - .L_38)


	//   ....[0]....
.L_38:
        /*005c*/ 	.word	0x00000010


	//----- nvinfo : EIATTR_CBANK_PARAM_SIZE
	.align		4
.L_39:
        /*0060*/ 	.byte	0x03, 0x19
        /*0062*/ 	.short	0x001c


	//----- nvinfo : EIATTR_PARAM_CBANK
	.align		4
        /*0064*/ 	.byte	0x04, 0x0a
        /*0066*/ 	.short	(.L_41 - .L_40)
	.align		4
.L_40:
        /*0068*/ 	.word	index@(.nv.constant0._Z23optimizedMatrixMultiplyPfS_S_i)
        /*006c*/ 	.short	0x0380
        /*006e*/ 	.short	0x001c


	//----- nvinfo : EIATTR_SW_WAR
	.align		4
.L_41:
        /*0070*/ 	.byte	0x04, 0x36
        /*0072*/ 	.short	(.L_43 - .L_42)
.L_42:
        /*0074*/ 	.word	0x00000008
.L_43:


//--------------------- .nv.callgraph             --------------------------
	.section	.nv.callgraph,"",@"SHT_CUDA_CALLGRAPH"
	.align	4
	.sectionentsize	8
	.align		4
        /*0000*/ 	.word	0x00000000
	.align		4
        /*0004*/ 	.word	0xffffffff
	.align		4
        /*0008*/ 	.word	0x00000000
	.align		4
        /*000c*/ 	.word	0xfffffffe
	.align		4
        /*0010*/ 	.word	0x00000000
	.align		4
        /*0014*/ 	.word	0xfffffffd
	.align		4
        /*0018*/ 	.word	0x00000000
	.align		4
        /*001c*/ 	.word	0xfffffffc


//--------------------- .text._Z19naiveMatrixMultiplyPfS_S_i --------------------------
	.section	.text._Z19naiveMatrixMultiplyPfS_S_i,"ax",@progbits
	.align	128
        .global         _Z19naiveMatrixMultiplyPfS_S_i
        .type           _Z19naiveMatrixMultiplyPfS_S_i,@function
        .size           _Z19naiveMatrixMultiplyPfS_S_i,(.L_x_6 - _Z19naiveMatrixMultiplyPfS_S_i)
        .other          _Z19naiveMatrixMultiplyPfS_S_i,@"STO_CUDA_ENTRY STV_DEFAULT"
_Z19naiveMatrixMultiplyPfS_S_i:
.text._Z19naiveMatrixMultiplyPfS_S_i:
[----:B------:R-:W-:Y:S01]  /*0000*/  LDC R1, c[0x0][0x37c] ;  /* 0x0000df00ff017b82 */ /* 0x000fe20000000800 */
[----:B------:R-:W0:Y:S07]  /*0010*/  S2R R0, SR_TID.Y ;  /* 0x0000000000007919 */ /* 0x000e2e0000002200 */
[----:B------:R-:W0:Y:S01]  /*0020*/  S2UR UR4, SR_CTAID.Y ;  /* 0x00000000000479c3 */ /* 0x000e220000002600 */
[----:B------:R-:W1:Y:S01]  /*0030*/  LDCU UR20, c[0x0][0x398] ;  /* 0x00007300ff1477ac */ /* 0x000e620008000800 */
[----:B------:R-:W2:Y:S06]  /*0040*/  S2R R3, SR_TID.X ;  /* 0x0000000000037919 */ /* 0x000eac0000002100 */
[----:B------:R-:W0:Y:S08]  /*0050*/  LDC R13, c[0x0][0x364] ;  /* 0x0000d900ff0d7b82 */ /* 0x000e300000000800 */
[----:B------:R-:W2:Y:S08]  /*0060*/  S2UR UR5, SR_CTAID.X ;  /* 0x00000000000579c3 */ /* 0x000eb00000002500 */
[----:B------:R-:W2:Y:S01]  /*0070*/  LDC R2, c[0x0][0x360] ;  /* 0x0000d800ff027b82 */ /* 0x000ea20000000800 */
[----:B0-----:R-:W-:-:S02]  /*0080*/  IMAD R13, R13, UR4, R0 ;  /* 0x000000040d0d7c24 */ /* 0x001fc4000f8e0200 */
[----:B--2---:R-:W-:-:S05]  /*0090*/  IMAD R0, R2, UR5, R3 ;  /* 0x0000000502007c24 */ /* 0x004fca000f8e0203 */
[----:B------:R-:W-:-:S04]  /*00a0*/  VIMNMX R2, PT, PT, R13, R0, !PT ;  /* 0x000000000d027248 */ /* 0x000fc80007fe0100 */
[----:B-1----:R-:W-:-:S13]  /*00b0*/  ISETP.GE.AND P0, PT, R2, UR20, PT ;  /* 0x0000001402007c0c */ /* 0x002fda000bf06270 */
[----:B------:R-:W-:Y:S05]  /*00c0*/  @P0 EXIT ;  /* 0x000000000000094d */ /* 0x000fea0003800000 */
[----:B------:R-:W-:Y:S01]  /*00d0*/  UISETP.GE.U32.AND UP0, UPT, UR20, 0x8, UPT ;  /* 0x000000081400788c */ /* 0x000fe2000bf06070 */
[----:B------:R-:W-:Y:S02]  /*00e0*/  HFMA2 R12, -RZ, RZ, 0, 0 ;  /* 0x00000000ff0c7431 */ /* 0x000fe400000001ff */
[----:B------:R-:W-:Y:S01]  /*00f0*/  IMAD R13, R13, UR20, RZ ;  /* 0x000000140d0d7c24 */ /* 0x000fe2000f8e02ff */
[----:B------:R-:W-:Y:S01]  /*0100*/  UMOV UR4, URZ ;  /* 0x000000ff00047c82 */ /* 0x000fe20008000000 */
[----:B------:R-:W0:Y:S04]  /*0110*/  LDCU.64 UR18, c[0x0][0x358] ;  /* 0x00006b00ff1277ac */ /* 0x000e280008000a00 */
[----:B------:R-:W-:Y:S05]  /*0120*/  BRA.U !UP0, `(.L_x_0) ;  /* 0x0000000508047547 */ /* 0x000fea000b800000 */
[----:B------:R-:W1:Y:S01]  /*0130*/  LDCU.128 UR24, c[0x0][0x380] ;  /* 0x00007000ff1877ac */ /* 0x000e620008000c00 */
[----:B------:R-:W-:Y:S02]  /*0140*/  MOV R12, RZ ;  /* 0x000000ff000c7202 */ /* 0x000fe40000000f00 */
[----:B------:R-:W-:Y:S01]  /*0150*/  MOV R14, R0 ;  /* 0x00000000000e7202 */ /* 0x000fe20000000f00 */
[----:B------:R-:W-:-:S04]  /*0160*/  ULOP3.LUT UR4, UR20, 0x7ffffff8, URZ, 0xc0, !UPT ;  /* 0x7ffffff814047892 */ /* 0x000fc8000f8ec0ff */
[----:B------:R-:W-:Y:S01]  /*0170*/  UIADD3 UR5, UPT, UPT, -UR4, URZ, URZ ;  /* 0x000000ff04057290 */ /* 0x000fe2000fffe1ff */
[----:B-1----:R-:W-:Y:S01]  /*0180*/  MOV R2, UR24 ;  /* 0x0000001800027c02 */ /* 0x002fe20008000f00 */
[----:B------:R-:W-:Y:S01]  /*0190*/  UIMAD.WIDE UR6, UR20, 0x8, UR26 ;  /* 0x00000008140678a5 */ /* 0x000fe2000f8e021a */
[----:B------:R-:W-:Y:S01]  /*01a0*/  MOV R3, UR25 ;  /* 0x0000001900037c02 */ /* 0x000fe20008000f00 */
[----:B------:R-:W-:Y:S02]  /*01b0*/  UIMAD.WIDE UR8, UR20, 0xc, UR26 ;  /* 0x0000000c140878a5 */ /* 0x000fe4000f8e021a */
[----:B------:R-:W-:Y:S01]  /*01c0*/  UIMAD.WIDE UR10, UR20, 0x10, UR26 ;  /* 0x00000010140a78a5 */ /* 0x000fe2000f8e021a */
[----:B------:R-:W-:Y:S01]  /*01d0*/  IMAD.WIDE.U32 R2, R13, 0x4, R2 ;  /* 0x000000040d027825 */ /* 0x000fe200078e0002 */
[----:B------:R-:W-:Y:S02]  /*01e0*/  UIMAD.WIDE UR12, UR20, 0x14, UR26 ;  /* 0x00000014140c78a5 */ /* 0x000fe4000f8e021a */
[----:B------:R-:W-:Y:S01]  /*01f0*/  UIMAD.WIDE UR14, UR20, 0x18, UR26 ;  /* 0x00000018140e78a5 */ /* 0x000fe2000f8e021a */
[----:B------:R-:W-:Y:S01]  /*0200*/  IADD3 R2, P0, PT, R2, 0x10, RZ ;  /* 0x0000001002027810 */ /* 0x000fe20007f1e0ff */
[----:B------:R-:W-:-:S03]  /*0210*/  UIMAD.WIDE UR16, UR20, 0x1c, UR26 ;  /* 0x0000001c141078a5 */ /* 0x000fc6000f8e021a */
[----:B------:R-:W-:-:S09]  /*0220*/  IADD3.X R3, PT, PT, RZ, R3, RZ, P0, !PT ;  /* 0x00000003ff037210 */ /* 0x000fd200007fe4ff */
.L_x_1:
[----:B------:R-:W-:Y:S01]  /*0230*/  UIMAD.WIDE UR22, UR20, 0x4, UR26 ;  /* 0x00000004141678a5 */ /* 0x000fe2000f8e021a */
[----:B------:R-:W-:Y:S02]  /*0240*/  IMAD.MOV.U32 R23, RZ, RZ, 0x4 ;  /* 0x00000004ff177424 */ /* 0x000fe400078e00ff */
[----:B------:R-:W-:Y:S01]  /*0250*/  HFMA2 R11, -RZ, RZ, 0, 2.384185791015625e-07 ;  /* 0x00000004ff0b7431 */ /* 0x000fe200000001ff */
[----:B------:R-:W-:Y:S01]  /*0260*/  MOV R25, 0x4 ;  /* 0x0000000400197802 */ /* 0x000fe20000000f00 */
[----:B0-----:R-:W2:Y:S01]  /*0270*/  LDG.E R21, desc[UR18][R2.64+-0x10] ;  /* 0xfffff01202157981 */ /* 0x001ea2000c1e1900 */
[C---:B------:R-:W-:Y:S01]  /*0280*/  IMAD.WIDE R22, R14.reuse, R23, UR26 ;  /* 0x0000001a0e167e25 */ /* 0x040fe2000f8e0217 */
[----:B------:R-:W-:Y:S02]  /*0290*/  MOV R8, UR22 ;  /* 0x0000001600087c02 */ /* 0x000fe40008000f00 */
[----:B------:R-:W-:Y:S01]  /*02a0*/  MOV R9, UR23 ;  /* 0x0000001700097c02 */ /* 0x000fe20008000f00 */
[----:B------:R-:W3:Y:S02]  /*02b0*/  LDG.E R19, desc[UR18][R2.64+-0xc] ;  /* 0xfffff41202137981 */ /* 0x000ee4000c1e1900 */
[----:B------:R-:W-:-:S02]  /*02c0*/  IMAD.WIDE R8, R14, 0x4, R8 ;  /* 0x000000040e087825 */ /* 0x000fc400078e0208 */
[----:B------:R-:W2:Y:S01]  /*02d0*/  LDG.E R22, desc[UR18][R22.64] ;  /* 0x0000001216167981 */ /* 0x000ea2000c1e1900 */
[----:B------:R-:W-:Y:S01]  /*02e0*/  MOV R5, 0x4 ;  /* 0x0000000400057802 */ /* 0x000fe20000000f00 */
[C---:B------:R-:W-:Y:S02]  /*02f0*/  IMAD.WIDE R24, R14.reuse, R25, UR6 ;  /* 0x000000060e187e25 */ /* 0x040fe4000f8e0219 */
[----:B------:R0:W3:Y:S02]  /*0300*/  LDG.E R20, desc[UR18][R8.64] ;  /* 0x0000001208147981 */ /* 0x0000e4000c1e1900 */
[----:B------:R-:W-:Y:S02]  /*0310*/  IMAD.WIDE R10, R14, R11, UR8 ;  /* 0x000000080e0a7e25 */ /* 0x000fe4000f8e020b */
[----:B------:R-:W4:Y:S04]  /*0320*/  LDG.E R18, desc[UR18][R24.64] ;  /* 0x0000001218127981 */ /* 0x000f28000c1e1900 */
[----:B------:R-:W4:Y:S01]  /*0330*/  LDG.E R17, desc[UR18][R2.64+-0x8] ;  /* 0xfffff81202117981 */ /* 0x000f22000c1e1900 */
[----:B0-----:R-:W-:-:S02]  /*0340*/  HFMA2 R9, -RZ, RZ, 0, 2.384185791015625e-07 ;  /* 0x00000004ff097431 */ /* 0x001fc400000001ff */
[----:B------:R-:W-:Y:S01]  /*0350*/  IMAD.MOV.U32 R7, RZ, RZ, 0x4 ;  /* 0x00000004ff077424 */ /* 0x000fe200078e00ff */
[----:B------:R0:W5:Y:S01]  /*0360*/  LDG.E R16, desc[UR18][R10.64] ;  /* 0x000000120a107981 */ /* 0x000162000c1e1900 */
[----:B------:R-:W-:-:S03]  /*0370*/  IMAD.WIDE R4, R14, R5, UR10 ;  /* 0x0000000a0e047e25 */ /* 0x000fc6000f8e0205 */
[----:B------:R-:W5:Y:S01]  /*0380*/  LDG.E R15, desc[UR18][R2.64+-0x4] ;  /* 0xfffffc12020f7981 */ /* 0x000f62000c1e1900 */
[C---:B------:R-:W-:Y:S01]  /*0390*/  IMAD.WIDE R6, R14.reuse, R7, UR12 ;  /* 0x0000000c0e067e25 */ /* 0x040fe2000f8e0207 */
[----:B------:R-:W-:Y:S02]  /*03a0*/  MOV R27, 0x4 ;  /* 0x00000004001b7802 */ /* 0x000fe40000000f00 */
[----:B------:R1:W5:Y:S01]  /*03b0*/  LDG.E R4, desc[UR18][R4.64] ;  /* 0x0000001204047981 */ /* 0x000362000c1e1900 */
[----:B------:R-:W-:-:S03]  /*03c0*/  IMAD.WIDE R8, R14, R9, UR14 ;  /* 0x0000000e0e087e25 */ /* 0x000fc6000f8e0209 */
[----:B------:R-:W5:Y:S01]  /*03d0*/  LDG.E R23, desc[UR18][R2.64] ;  /* 0x0000001202177981 */ /* 0x000f62000c1e1900 */
[----:B0-----:R-:W-:-:S03]  /*03e0*/  IMAD.WIDE R10, R14, R27, UR16 ;  /* 0x000000100e0a7e25 */ /* 0x001fc6000f8e021b */
[----:B------:R-:W5:Y:S04]  /*03f0*/  LDG.E R7, desc[UR18][R6.64] ;  /* 0x0000001206077981 */ /* 0x000f68000c1e1900 */
[----:B------:R-:W5:Y:S04]  /*0400*/  LDG.E R24, desc[UR18][R2.64+0x4] ;  /* 0x0000041202187981 */ /* 0x000f68000c1e1900 */
[----:B------:R-:W5:Y:S04]  /*0410*/  LDG.E R8, desc[UR18][R8.64] ;  /* 0x0000001208087981 */ /* 0x000f68000c1e1900 */
[----:B------:R-:W5:Y:S04]  /*0420*/  LDG.E R25, desc[UR18][R2.64+0x8] ;  /* 0x0000081202197981 */ /* 0x000f68000c1e1900 */
[----:B------:R-:W5:Y:S04]  /*0430*/  LDG.E R10, desc[UR18][R10.64] ;  /* 0x000000120a0a7981 */ /* 0x000f68000c1e1900 */
[----:B------:R0:W5:Y:S01]  /*0440*/  LDG.E R27, desc[UR18][R2.64+0xc] ;  /* 0x00000c12021b7981 */ /* 0x000162000c1e1900 */
[----:B------:R-:W-:-:S04]  /*0450*/  UIADD3 UR5, UPT, UPT, UR5, 0x8, URZ ;  /* 0x0000000805057890 */ /* 0x000fc8000fffe0ff */
[----:B------:R-:W-:Y:S01]  /*0460*/  UISETP.NE.AND UP0, UPT, UR5, URZ, UPT ;  /* 0x000000ff0500728c */ /* 0x000fe2000bf05270 */
[----:B-1----:R-:W-:Y:S02]  /*0470*/  MOV R5, UR20 ;  /* 0x0000001400057c02 */ /* 0x002fe40008000f00 */
[----:B0-----:R-:W-:Y:S02]  /*0480*/  IADD3 R2, P0, PT, R2, 0x20, RZ ;  /* 0x0000002002027810 */ /* 0x001fe40007f1e0ff */
[----:B------:R-:W-:Y:S02]  /*0490*/  LEA R14, R5, R14, 0x3 ;  /* 0x0000000e050e7211 */ /* 0x000fe400078e18ff */
[----:B------:R-:W-:Y:S01]  /*04a0*/  IADD3.X R3, PT, PT, RZ, R3, RZ, P0, !PT ;  /* 0x00000003ff037210 */ /* 0x000fe200007fe4ff */
[----:B--2---:R-:W-:-:S04]  /*04b0*/  FFMA R22, R21, R22, R12 ;  /* 0x0000001615167223 */ /* 0x004fc8000000000c */
[----:B---3--:R-:W-:-:S04]  /*04c0*/  FFMA R20, R19, R20, R22 ;  /* 0x0000001413147223 */ /* 0x008fc80000000016 */
[----:B----4-:R-:W-:-:S04]  /*04d0*/  FFMA R18, R17, R18, R20 ;  /* 0x0000001211127223 */ /* 0x010fc80000000014 */
[----:B-----5:R-:W-:-:S04]  /*04e0*/  FFMA R16, R15, R16, R18 ;  /* 0x000000100f107223 */ /* 0x020fc80000000012 */
[----:B------:R-:W-:-:S04]  /*04f0*/  FFMA R23, R23, R4, R16 ;  /* 0x0000000417177223 */ /* 0x000fc80000000010 */
[----:B------:R-:W-:-:S04]  /*0500*/  FFMA R24, R24, R7, R23 ;  /* 0x0000000718187223 */ /* 0x000fc80000000017 */
[----:B------:R-:W-:-:S04]  /*0510*/  FFMA R8, R25, R8, R24 ;  /* 0x0000000819087223 */ /* 0x000fc80000000018 */
[----:B------:R-:W-:Y:S01]  /*0520*/  FFMA R12, R27, R10, R8 ;  /* 0x0000000a1b0c7223 */ /* 0x000fe20000000008 */
[----:B------:R-:W-:Y:S06]  /*0530*/  BRA.U UP0, `(.L_x_1) ;  /* 0xfffffffd003c7547 */ /* 0x000fec000b83ffff */
.L_x_0:
[----:B------:R-:W-:-:S04]  /*0540*/  ULOP3.LUT UR6, UR20, 0x7, URZ, 0xc0, !UPT ;  /* 0x0000000714067892 */ /* 0x000fc8000f8ec0ff */
[----:B------:R-:W-:-:S09]  /*0550*/  UISETP.NE.AND UP0, UPT, UR6, URZ, UPT ;  /* 0x000000ff0600728c */ /* 0x000fd2000bf05270 */
[----:B------:R-:W-:Y:S05]  /*0560*/  BRA.U !UP0, `(.L_x_2) ;  /* 0x0000000508387547 */ /* 0x000fea000b800000 */
[----:B------:R-:W-:Y:S02]  /*0570*/  UISETP.GE.U32.AND UP0, UPT, UR6, 0x4, UPT ;  /* 0x000000040600788c */ /* 0x000fe4000bf06070 */
[----:B------:R-:W-:-:S04]  /*0580*/  ULOP3.LUT UR5, UR20, 0x3, URZ, 0xc0, !UPT ;  /* 0x0000000314057892 */ /* 0x000fc8000f8ec0ff */
[----:B------:R-:W-:-:S03]  /*0590*/  UISETP.NE.AND UP1, UPT, UR5, URZ, UPT ;  /* 0x000000ff0500728c */ /* 0x000fc6000bf25270 */
[----:B------:R-:W-:Y:S08]  /*05a0*/  BRA.U !UP0, `(.L_x_3) ;  /* 0x00000001087c7547 */ /* 0x000ff0000b800000 */
[----:B------:R-:W1:Y:S01]  /*05b0*/  LDC.64 R6, c[0x0][0x388] ;  /* 0x0000e200ff067b82 */ /* 0x000e620000000a00 */
[----:B------:R-:W2:Y:S01]  /*05c0*/  LDCU.64 UR6, c[0x0][0x380] ;  /* 0x00007000ff0677ac */ /* 0x000ea20008000a00 */
[----:B------:R-:W-:Y:S01]  /*05d0*/  IMAD.U32 R9, RZ, RZ, UR4 ;  /* 0x00000004ff097e24 */ /* 0x000fe2000f8e00ff */
[C---:B------:R-:W-:Y:S02]  /*05e0*/  IADD3 R3, PT, PT, R13.reuse, UR4, RZ ;  /* 0x000000040d037c10 */ /* 0x040fe4000fffe0ff */
[----:B------:R-:W-:Y:S01]  /*05f0*/  IADD3 R10, P0, PT, R13, UR4, RZ ;  /* 0x000000040d0a7c10 */ /* 0x000fe2000ff1e0ff */
[----:B------:R-:W-:Y:S01]  /*0600*/  IMAD R9, R9, UR20, R0 ;  /* 0x0000001409097c24 */ /* 0x000fe2000f8e0200 */
[----:B------:R-:W-:Y:S01]  /*0610*/  MOV R11, UR20 ;  /* 0x00000014000b7c02 */ /* 0x000fe20008000f00 */
[----:B------:R-:W3:Y:S01]  /*0620*/  LDC.64 R4, c[0x0][0x380] ;  /* 0x0000e000ff047b82 */ /* 0x000ee20000000a00 */
[----:B------:R-:W-:Y:S01]  /*0630*/  MOV R15, UR20 ;  /* 0x00000014000f7c02 */ /* 0x000fe20008000f00 */
[----:B-1----:R-:W-:Y:S01]  /*0640*/  IMAD.WIDE R6, R9, 0x4, R6 ;  /* 0x0000000409067825 */ /* 0x002fe200078e0206 */
[----:B------:R-:W-:-:S05]  /*0650*/  MOV R9, UR20 ;  /* 0x0000001400097c02 */ /* 0x000fca0008000f00 */
[----:B------:R-:W-:Y:S02]  /*0660*/  IMAD.WIDE R8, R9, 0x4, R6 ;  /* 0x0000000409087825 */ /* 0x000fe400078e0206 */
[----:B0-----:R-:W4:Y:S02]  /*0670*/  LDG.E R6, desc[UR18][R6.64] ;  /* 0x0000001206067981 */ /* 0x001f24000c1e1900 */
[----:B---3--:R-:W-:Y:S01]  /*0680*/  IMAD.WIDE.U32 R4, R3, 0x4, R4 ;  /* 0x0000000403047825 */ /* 0x008fe200078e0004 */
[----:B------:R-:W-:Y:S01]  /*0690*/  IADD3.X R3, PT, PT, RZ, RZ, RZ, P0, !PT ;  /* 0x000000ffff037210 */ /* 0x000fe200007fe4ff */
[----:B------:R-:W3:Y:S01]  /*06a0*/  LDG.E R17, desc[UR18][R8.64] ;  /* 0x0000001208117981 */ /* 0x000ee2000c1e1900 */
[----:B--2---:R-:W-:-:S03]  /*06b0*/  LEA R2, P0, R10, UR6, 0x2 ;  /* 0x000000060a027c11 */ /* 0x004fc6000f8010ff */
[----:B------:R-:W4:Y:S01]  /*06c0*/  LDG.E R5, desc[UR18][R4.64] ;  /* 0x0000001204057981 */ /* 0x000f22000c1e1900 */
[----:B------:R-:W-:Y:S01]  /*06d0*/  LEA.HI.X R3, R10, UR7, R3, 0x2, P0 ;  /* 0x000000070a037c11 */ /* 0x000fe200080f1403 */
[----:B------:R-:W-:-:S04]  /*06e0*/  IMAD.WIDE R10, R11, 0x4, R8 ;  /* 0x000000040b0a7825 */ /* 0x000fc800078e0208 */
[----:B------:R-:W3:Y:S01]  /*06f0*/  LDG.E R16, desc[UR18][R2.64+0x4] ;  /* 0x0000041202107981 */ /* 0x000ee2000c1e1900 */
[----:B------:R-:W-:-:S03]  /*0700*/  IMAD.WIDE R14, R15, 0x4, R10 ;  /* 0x000000040f0e7825 */ /* 0x000fc600078e020a */
[----:B------:R-:W2:Y:S04]  /*0710*/  LDG.E R19, desc[UR18][R10.64] ;  /* 0x000000120a137981 */ /* 0x000ea8000c1e1900 */
[----:B------:R-:W2:Y:S04]  /*0720*/  LDG.E R18, desc[UR18][R2.64+0x8] ;  /* 0x0000081202127981 */ /* 0x000ea8000c1e1900 */
[----:B------:R-:W5:Y:S04]  /*0730*/  LDG.E R20, desc[UR18][R2.64+0xc] ;  /* 0x00000c1202147981 */ /* 0x000f68000c1e1900 */
[----:B------:R-:W5:Y:S01]  /*0740*/  LDG.E R14, desc[UR18][R14.64] ;  /* 0x000000120e0e7981 */ /* 0x000f62000c1e1900 */
[----:B------:R-:W-:Y:S01]  /*0750*/  UIADD3 UR4, UPT, UPT, UR4, 0x4, URZ ;  /* 0x0000000404047890 */ /* 0x000fe2000fffe0ff */
[----:B----4-:R-:W-:-:S04]  /*0760*/  FFMA R5, R5, R6, R12 ;  /* 0x0000000605057223 */ /* 0x010fc8000000000c */
[----:B---3--:R-:W-:-:S04]  /*0770*/  FFMA R5, R16, R17, R5 ;  /* 0x0000001110057223 */ /* 0x008fc80000000005 */
[----:B--2---:R-:W-:-:S04]  /*0780*/  FFMA R5, R18, R19, R5 ;  /* 0x0000001312057223 */ /* 0x004fc80000000005 */
[----:B-----5:R-:W-:-:S07]  /*0790*/  FFMA R12, R20, R14, R5 ;  /* 0x0000000e140c7223 */ /* 0x020fce0000000005 */
.L_x_3:
[----:B------:R-:W-:Y:S05]  /*07a0*/  BRA.U !UP1, `(.L_x_2) ;  /* 0x0000000109a87547 */ /* 0x000fea000b800000 */
[----:B------:R-:W-:Y:S01]  /*07b0*/  UISETP.NE.AND UP0, UPT, UR5, 0x1, UPT ;  /* 0x000000010500788c */ /* 0x000fe2000bf05270 */
[----:B------:R-:W-:Y:S01]  /*07c0*/  MOV R7, UR4 ;  /* 0x0000000400077c02 */ /* 0x000fe20008000f00 */
[----:B------:R-:W-:Y:S02]  /*07d0*/  ULOP3.LUT UR5, UR20, 0x1, URZ, 0xc0, !UPT ;  /* 0x0000000114057892 */ /* 0x000fe4000f8ec0ff */
[----:B------:R-:W-:Y:S02]  /*07e0*/  MOV R15, UR20 ;  /* 0x00000014000f7c02 */ /* 0x000fe40008000f00 */
[----:B------:R-:W-:Y:S01]  /*07f0*/  UISETP.NE.U32.AND UP1, UPT, UR5, 0x1, UPT ;  /* 0x000000010500788c */ /* 0x000fe2000bf25070 */
[----:B------:R-:W-:-:S04]  /*0800*/  PLOP3.LUT P1, PT, PT, PT, UP0, 0x80, 0x8 ;  /* 0x000000000008781c */ /* 0x000fc80003f2f008 */
[----:B------:R-:W1:Y:S01]  /*0810*/  @UP0 LDCU.128 UR8, c[0x0][0x380] ;  /* 0x00007000ff0807ac */ /* 0x000e620008000c00 */
[----:B------:R-:W-:Y:S01]  /*0820*/  PLOP3.LUT P0, PT, PT, PT, UP1, 0x80, 0x8 ;  /* 0x000000000008781c */ /* 0x000fe20003f0f018 */
[----:B------:R-:W2:Y:S04]  /*0830*/  @UP0 LDCU.64 UR6, c[0x0][0x380] ;  /* 0x00007000ff0607ac */ /* 0x000ea80008000a00 */
[----:B------:R-:W3:Y:S03]  /*0840*/  @!UP1 LDCU.128 UR12, c[0x0][0x380] ;  /* 0x00007000ff0c97ac */ /* 0x000ee60008000c00 */
[C---:B------:R-:W-:Y:S02]  /*0850*/  @P1 IADD3 R3, PT, PT, R13.reuse, UR4, RZ ;  /* 0x000000040d031c10 */ /* 0x040fe4000fffe0ff */
[----:B------:R-:W-:Y:S01]  /*0860*/  @P1 IADD3 R6, P2, PT, R13, UR4, RZ ;  /* 0x000000040d061c10 */ /* 0x000fe2000ff5e0ff */
[----:B------:R-:W-:Y:S01]  /*0870*/  @UP0 UIADD3 UR4, UPT, UPT, UR4, 0x2, URZ ;  /* 0x0000000204040890 */ /* 0x000fe2000fffe0ff */
[----:B-1----:R-:W-:Y:S01]  /*0880*/  MOV R11, UR9 ;  /* 0x00000009000b7c02 */ /* 0x002fe20008000f00 */
[----:B------:R-:W-:Y:S01]  /*0890*/  IMAD.U32 R10, RZ, RZ, UR8 ;  /* 0x00000008ff0a7e24 */ /* 0x000fe2000f8e00ff */
[----:B------:R-:W-:-:S02]  /*08a0*/  MOV R4, UR10 ;  /* 0x0000000a00047c02 */ /* 0x000fc40008000f00 */
[----:B------:R-:W-:Y:S01]  /*08b0*/  MOV R5, UR11 ;  /* 0x0000000b00057c02 */ /* 0x000fe20008000f00 */
[----:B------:R-:W-:-:S04]  /*08c0*/  @P1 IMAD.WIDE.U32 R10, R3, 0x4, R10 ;  /* 0x00000004030a1825 */ /* 0x000fc800078e000a */
[----:B------:R-:W-:Y:S01]  /*08d0*/  @P1 IMAD R3, R7, UR20, R0 ;  /* 0x0000001407031c24 */ /* 0x000fe2000f8e0200 */
[----:B------:R-:W-:Y:S01]  /*08e0*/  @P1 IADD3.X R7, PT, PT, RZ, RZ, RZ, P2, !PT ;  /* 0x000000ffff071210 */ /* 0x000fe200017fe4ff */
[----:B------:R-:W-:Y:S01]  /*08f0*/  IMAD.U32 R19, RZ, RZ, UR4 ;  /* 0x00000004ff137e24 */ /* 0x000fe2000f8e00ff */
[C---:B--2---:R-:W-:Y:S01]  /*0900*/  @P1 LEA R2, P2, R6.reuse, UR6, 0x2 ;  /* 0x0000000606021c11 */ /* 0x044fe2000f8410ff */
[----:B------:R-:W-:Y:S01]  /*0910*/  @P1 IMAD.WIDE R4, R3, 0x4, R4 ;  /* 0x0000000403041825 */ /* 0x000fe200078e0204 */
[----:B------:R-:W-:Y:S01]  /*0920*/  @!P0 IADD3 R17, PT, PT, R13, UR4, RZ ;  /* 0x000000040d118c10 */ /* 0x000fe2000fffe0ff */
[----:B0-----:R-:W2:Y:S01]  /*0930*/  @P1 LDG.E R11, desc[UR18][R10.64] ;  /* 0x000000120a0b1981 */ /* 0x001ea2000c1e1900 */
[----:B------:R-:W-:Y:S01]  /*0940*/  @P1 LEA.HI.X R3, R6, UR7, R7, 0x2, P2 ;  /* 0x0000000706031c11 */ /* 0x000fe200090f1407 */
[----:B------:R-:W-:Y:S01]  /*0950*/  @!P0 IMAD R19, R19, UR20, R0 ;  /* 0x0000001413138c24 */ /* 0x000fe2000f8e0200 */
[----:B---3--:R-:W-:Y:S01]  /*0960*/  MOV R6, UR12 ;  /* 0x0000000c00067c02 */ /* 0x008fe20008000f00 */
[----:B------:R-:W-:Y:S01]  /*0970*/  @P1 IMAD.WIDE R14, R15, 0x4, R4 ;  /* 0x000000040f0e1825 */ /* 0x000fe200078e0204 */
[----:B------:R-:W-:Y:S01]  /*0980*/  MOV R7, UR13 ;  /* 0x0000000d00077c02 */ /* 0x000fe20008000f00 */
[----:B------:R-:W2:Y:S01]  /*0990*/  @P1 LDG.E R4, desc[UR18][R4.64] ;  /* 0x0000001204041981 */ /* 0x000ea2000c1e1900 */
[----:B------:R-:W-:-:S02]  /*09a0*/  MOV R8, UR14 ;  /* 0x0000000e00087c02 */ /* 0x000fc40008000f00 */
[----:B------:R-:W-:Y:S01]  /*09b0*/  MOV R9, UR15 ;  /* 0x0000000f00097c02 */ /* 0x000fe20008000f00 */
[----:B------:R-:W-:Y:S01]  /*09c0*/  @!P0 IMAD.WIDE.U32 R6, R17, 0x4, R6 ;  /* 0x0000000411068825 */ /* 0x000fe200078e0006 */
[----:B------:R-:W3:Y:S03]  /*09d0*/  @P1 LDG.E R14, desc[UR18][R14.64] ;  /* 0x000000120e0e1981 */ /* 0x000ee6000c1e1900 */
[----:B------:R-:W-:Y:S01]  /*09e0*/  @!P0 IMAD.WIDE R8, R19, 0x4, R8 ;  /* 0x0000000413088825 */ /* 0x000fe200078e0208 */
[----:B------:R-:W3:Y:S04]  /*09f0*/  @P1 LDG.E R2, desc[UR18][R2.64+0x4] ;  /* 0x0000041202021981 */ /* 0x000ee8000c1e1900 */
[----:B------:R-:W4:Y:S04]  /*0a00*/  @!P0 LDG.E R7, desc[UR18][R6.64] ;  /* 0x0000001206078981 */ /* 0x000f28000c1e1900 */
[----:B------:R-:W4:Y:S01]  /*0a10*/  @!P0 LDG.E R8, desc[UR18][R8.64] ;  /* 0x0000001208088981 */ /* 0x000f22000c1e1900 */
[----:B--2---:R-:W-:-:S04]  /*0a20*/  @P1 FFMA R11, R11, R4, R12 ;  /* 0x000000040b0b1223 */ /* 0x004fc8000000000c */
[----:B---3--:R-:W-:-:S04]  /*0a30*/  @P1 FFMA R12, R2, R14, R11 ;  /* 0x0000000e020c1223 */ /* 0x008fc8000000000b */
[----:B----4-:R-:W-:-:S07]  /*0a40*/  @!P0 FFMA R12, R7, R8, R12 ;  /* 0x00000008070c8223 */ /* 0x010fce000000000c */
.L_x_2:
[----:B------:R-:W1:Y:S01]  /*0a50*/  LDC.64 R2, c[0x0][0x390] ;  /* 0x0000e400ff027b82 */ /* 0x000e620000000a00 */
[----:B------:R-:W-:-:S05]  /*0a60*/  IADD3 R13, PT, PT, R0, R13, RZ ;  /* 0x0000000d000d7210 */ /* 0x000fca0007ffe0ff */
[----:B-1----:R-:W-:-:S05]  /*0a70*/  IMAD.WIDE R2, R13, 0x4, R2 ;  /* 0x000000040d027825 */ /* 0x002fca00078e0202 */
[----:B0-----:R-:W-:Y:S01]  /*0a80*/  STG.E desc[UR18][R2.64], R12 ;  /* 0x0000000c02007986 */ /* 0x001fe2000c101912 */
[----:B------:R-:W-:Y:S05]  /*0a90*/  EXIT ;  /* 0x000000000000794d */ /* 0x000fea0003800000 */
.L_x_4:
[----:B------:R-:W-:-:S00]  /*0aa0*/  BRA `(.L_x_4) ;  /* 0xfffffffc00fc7947 */ /* 0x000fc0000383ffff */
[----:B------:R-:W-:-:S00]  /*0ab0*/  NOP ;  /* 0x0000000000007918 */ /* 0x000fc00000000000 */
        /* <DEDUP_REMOVED lines=12> */
.L_x_6:


//--------------------- .text._Z23optimizedMatrixMultiplyPfS_S_i --------------------------
	.section	.text._Z23optimizedMatrixMultiplyPfS_S_i,"ax",@progbits
	.align	128
        .global         _Z23optimizedMatrixMultiplyPfS_S_i
        .type           _Z23optimizedMatrixMultiplyPfS_S_i,@function
        .size           _Z23optimizedMatrixMultiplyPfS_S_i,(.L_x_7 - _Z23optimizedMatrixMultiplyPfS_S_i)
        .other          _Z23optimizedMatrixMultiplyPfS_S_i,@"STO_CUDA_ENTRY STV_DEFAULT"
_Z23optimizedMatrixMultiplyPfS_S_i:
.text._Z23optimizedMatrixMultiplyPfS_S_i:
[----:B------:R-:W-:Y:S01]  /*0000*/  LDC R1, c[0x0][0x37c] ;  /* 0x0000df00ff017b82 */ /* 0x000fe20000000800 */
[----:B------:R-:W-:Y:S05]  /*0010*/  EXIT ;  /* 0x000000000000794d */ /* 0x000fea0003800000 */
.L_x_5:
        /* <DEDUP_REMOVED lines=14> */
.L_x_7:


//--------------------- .nv.shared.reserved.0     --------------------------
	.section	.nv.shared.reserved.0,"aw",@nobits
	.weak		__nv_reservedSMEM_offset_0_alias
	.size		__nv_reservedSMEM_offset_0_alias, 0, 64
	.other		__nv_reservedSMEM_offset_0_alias,@"STO_CUDA_RESERVED_SHARED STV_DEFAULT"
__nv_reservedSMEM_offset_0_alias:
	.zero		0
	.zero		64


//--------------------- .nv.constant0._Z19naiveMatrixMultiplyPfS_S_i --------------------------
	.section	.nv.constant0._Z19naiveMatrixMultiplyPfS_S_i,"a",@progbits
	.sectionflags	@""
	.align	4
.nv.constant0._Z19naiveMatrixMultiplyPfS_S_i:
	.zero		924


//--------------------- .nv.constant0._Z23optimizedMatrixMultiplyPfS_S_i --------------------------
	.section	.nv.constant0._Z23optimizedMatrixMultiplyPfS_S_i,"a",@progbits
	.sectionflags	@""
	.align	4
.nv.constant0._Z23optimizedMatrixMultiplyPfS_S_i:
	.zero		924


//--------------------- SYMBOLS --------------------------

	.type		.nv.reservedSmem.offset0,@object
	.size		.nv.reservedSmem.offset0,0x4
